	.headerflags	@"EF_CUDA_TEXMODE_UNIFIED EF_CUDA_64BIT_ADDRESS EF_CUDA_ACCELERATORS EF_CUDA_SM90 EF_CUDA_VIRTUAL_SM(EF_CUDA_SM90)"
	.elftype	@"ET_EXEC"


//--------------------- .nv.info                  --------------------------
	.section	.nv.info,"",@"SHT_CUDA_INFO"
	.align	4


	//----- nvinfo : EIATTR_REGCOUNT
	.align		4
        /*0000*/ 	.byte	0x04, 0x2f
        /*0002*/ 	.short	(.L_1 - .L_0)
	.align		4
.L_0:
        /*0004*/ 	.word	index@(triton_poi_fused_convolution_31)
        /*0008*/ 	.word	0x0000000c


	//----- nvinfo : EIATTR_MIN_STACK_SIZE
	.align		4
.L_1:
        /*000c*/ 	.byte	0x04, 0x12
        /*000e*/ 	.short	(.L_3 - .L_2)
	.align		4
.L_2:
        /*0010*/ 	.word	index@(triton_poi_fused_convolution_31)
        /*0014*/ 	.word	0x00000000


	//----- nvinfo : EIATTR_FRAME_SIZE
	.align		4
.L_3:
        /*0018*/ 	.byte	0x04, 0x11
        /*001a*/ 	.short	(.L_5 - .L_4)
	.align		4
.L_4:
        /*001c*/ 	.word	index@(triton_poi_fused_convolution_31)
        /*0020*/ 	.word	0x00000000


	//----- nvinfo : EIATTR_MIN_STACK_SIZE
	.align		4
.L_5:
        /*0024*/ 	.byte	0x04, 0x12
        /*0026*/ 	.short	(.L_7 - .L_6)
	.align		4
.L_6:
        /*0028*/ 	.word	index@(triton_poi_fused_convolution_31)
        /*002c*/ 	.word	0x00000000
.L_7:


//--------------------- .nv.info.triton_poi_fused_convolution_31 --------------------------
	.section	.nv.info.triton_poi_fused_convolution_31,"",@"SHT_CUDA_INFO"
	.sectionflags	@""
	.align	4


	//----- nvinfo : EIATTR_CUDA_API_VERSION
	.align		4
        /*0000*/ 	.byte	0x04, 0x37
        /*0002*/ 	.short	(.L_9 - .L_8)
.L_8:
        /*0004*/ 	.word	0x0000007c


	//----- nvinfo : EIATTR_KPARAM_INFO
	.align		4
.L_9:
        /*0008*/ 	.byte	0x04, 0x17
        /*000a*/ 	.short	(.L_11 - .L_10)
.L_10:
        /*000c*/ 	.word	0x00000000
        /*0010*/ 	.short	0x0002
        /*0012*/ 	.short	0x0010
        /*0014*/ 	.byte	0x00, 0xf0, 0x11, 0x00


	//----- nvinfo : EIATTR_KPARAM_INFO
	.align		4
.L_11:
        /*0018*/ 	.byte	0x04, 0x17
        /*001a*/ 	.short	(.L_13 - .L_12)
.L_12:
        /*001c*/ 	.word	0x00000000
        /*0020*/ 	.short	0x0001
        /*0022*/ 	.short	0x0008
        /*0024*/ 	.byte	0x00, 0xf4, 0x21, 0x00


	//----- nvinfo : EIATTR_KPARAM_INFO
	.align		4
.L_13:
        /*0028*/ 	.byte	0x04, 0x17
        /*002a*/ 	.short	(.L_15 - .L_14)
.L_14:
        /*002c*/ 	.word	0x00000000
        /*0030*/ 	.short	0x0000
        /*0032*/ 	.short	0x0000
        /*0034*/ 	.byte	0x00, 0xf4, 0x21, 0x00


	//----- nvinfo : EIATTR_SPARSE_MMA_MASK
	.align		4
.L_15:
        /*0038*/ 	.byte	0x03, 0x50
        /*003a*/ 	.short	0x0000


	//----- nvinfo : EIATTR_MAXREG_COUNT
	.align		4
        /*003c*/ 	.byte	0x03, 0x1b
        /*003e*/ 	.short	0x00ff


	//----- nvinfo : EIATTR_EXIT_INSTR_OFFSETS
	.align		4
        /*0040*/ 	.byte	0x04, 0x1c
        /*0042*/ 	.short	(.L_17 - .L_16)


	//   ....[0]....
.L_16:
        /*0044*/ 	.word	0x00000170


	//   ....[1]....
        /*0048*/ 	.word	0x00000190


	//----- nvinfo : EIATTR_REQNTID
	.align		4
.L_17:
        /*004c*/ 	.byte	0x04, 0x10
        /*004e*/ 	.short	(.L_19 - .L_18)
.L_18:
        /*0050*/ 	.word	0x00000020
        /*0054*/ 	.word	0x00000001
        /*0058*/ 	.word	0x00000001


	//----- nvinfo : EIATTR_CBANK_PARAM_SIZE
	.align		4
.L_19:
        /*005c*/ 	.byte	0x03, 0x19
        /*005e*/ 	.short	0x0014


	//----- nvinfo : EIATTR_PARAM_CBANK
	.align		4
        /*0060*/ 	.byte	0x04, 0x0a
        /*0062*/ 	.short	(.L_21 - .L_20)
	.align		4
.L_20:
        /*0064*/ 	.word	index@(.nv.constant0.triton_poi_fused_convolution_31)
        /*0068*/ 	.short	0x0210
        /*006a*/ 	.short	0x0014


	//----- nvinfo : EIATTR_SW_WAR
	.align		4
.L_21:
        /*006c*/ 	.byte	0x04, 0x36
        /*006e*/ 	.short	(.L_23 - .L_22)
.L_22:
        /*0070*/ 	.word	0x00000008
.L_23:


//--------------------- .nv.callgraph             --------------------------
	.section	.nv.callgraph,"",@"SHT_CUDA_CALLGRAPH"
	.align	4
	.sectionentsize	8
	.align		4
        /*0000*/ 	.word	0x00000000
	.align		4
        /*0004*/ 	.word	0xffffffff
	.align		4
        /*0008*/ 	.word	0x00000000
	.align		4
        /*000c*/ 	.word	0xfffffffe
	.align		4
        /*0010*/ 	.word	0x00000000
	.align		4
        /*0014*/ 	.word	0xfffffffd
	.align		4
        /*0018*/ 	.word	0x00000000
	.align		4
        /*001c*/ 	.word	0xfffffffc


//--------------------- .text.triton_poi_fused_convolution_31 --------------------------
	.section	.text.triton_poi_fused_convolution_31,"ax",@progbits
	.align	128
        .global         triton_poi_fused_convolution_31
        .type           triton_poi_fused_convolution_31,@function
        .size           triton_poi_fused_convolution_31,(.L_x_1 - triton_poi_fused_convolution_31)
        .other          triton_poi_fused_convolution_31,@"STO_CUDA_ENTRY STV_DEFAULT"
triton_poi_fused_convolution_31:
.text.triton_poi_fused_convolution_31:
[----:B------:R-:W0:Y:S02]  /*0000*/  LDC R1, c[0x0][0x28] ;  /* 0x00000a00ff017b82 */ /* 0x000e240000000800 */
[----:B------:R-:W1:Y:S01]  /*0010*/  S2R R8, SR_TID.X ;  /* 0x0000000000087919 */ /* 0x000e620000002100 */
[----:B------:R-:W2:Y:S01]  /*0020*/  LDC.64 R4, c[0x0][0x218] ;  /* 0x00008600ff047b82 */ /* 0x000ea20000000a00 */
[----:B------:R-:W-:Y:S01]  /*0030*/  ULDC.64 UR4, c[0x0][0x208] ;  /* 0x0000820000047ab9 */ /* 0x000fe20000000a00 */
[----:B------:R-:W3:Y:S06]  /*0040*/  S2R R7, SR_CTAID.X ;  /* 0x0000000000077919 */ /* 0x000eec0000002500 */
[----:B------:R-:W4:Y:S01]  /*0050*/  LDC.64 R2, c[0x0][0x210] ;  /* 0x00008400ff027b82 */ /* 0x000f220000000a00 */
[----:B-1----:R-:W-:-:S02]  /*0060*/  LOP3.LUT R0, R8, 0x7, RZ, 0xc0, !PT ;  /* 0x0000000708007812 */ /* 0x002fc400078ec0ff */
[----:B---3--:R-:W-:-:S03]  /*0070*/  SHF.R.U32.HI R6, RZ, 0x1c, R7 ;  /* 0x0000001cff067819 */ /* 0x008fc60000011607 */
[----:B------:R-:W-:Y:S01]  /*0080*/  IMAD R7, R7, 0x8, R0 ;  /* 0x0000000807077824 */ /* 0x000fe200078e0200 */
[----:B------:R-:W-:-:S03]  /*0090*/  SGXT.U32 R0, R6, 0x1 ;  /* 0x000000010600781a */ /* 0x000fc60000000000 */
[C---:B----4-:R-:W-:Y:S01]  /*00a0*/  IMAD.WIDE R2, R7.reuse, 0x4, R2 ;  /* 0x0000000407027825 */ /* 0x050fe200078e0202 */
[----:B------:R-:W-:-:S03]  /*00b0*/  ISETP.GE.AND P0, PT, R7, 0x8, PT ;  /* 0x000000080700780c */ /* 0x000fc60003f06270 */
[----:B------:R-:W-:-:S05]  /*00c0*/  IMAD.IADD R0, R7, 0x1, R0 ;  /* 0x0000000107007824 */ /* 0x000fca00078e0200 */
[----:B------:R-:W-:-:S04]  /*00d0*/  LOP3.LUT R0, R0, 0xfffffffe, RZ, 0xc0, !PT ;  /* 0xfffffffe00007812 */ /* 0x000fc800078ec0ff */
[----:B------:R-:W-:Y:S01]  /*00e0*/  IADD3 R9, R7, -R0, RZ ;  /* 0x8000000007097210 */ /* 0x000fe20007ffe0ff */
[----:B------:R-:W-:-:S04]  /*00f0*/  IMAD.MOV.U32 R0, RZ, RZ, RZ ;  /* 0x000000ffff007224 */ /* 0x000fc800078e00ff */
[----:B--2---:R-:W-:Y:S01]  /*0100*/  IMAD.WIDE R4, R9, 0x4, R4 ;  /* 0x0000000409047825 */ /* 0x004fe200078e0204 */
[----:B------:R-:W-:Y:S01]  /*0110*/  HFMA2.MMA R9, -RZ, RZ, 0, 0 ;  /* 0x00000000ff097435 */ /* 0x000fe200000001ff */
[----:B------:R-:W2:Y:S09]  /*0120*/  @!P0 LDG.E R0, desc[UR4][R2.64] ;  /* 0x0000000402008981 */ /* 0x000eb2000c1e1900 */
[----:B------:R-:W2:Y:S01]  /*0130*/  @!P0 LDG.E.EL R9, desc[UR4][R4.64] ;  /* 0x0000000404098981 */ /* 0x000ea2000c2e1900 */
[----:B------:R-:W-:-:S04]  /*0140*/  LOP3.LUT P0, RZ, R8, 0x18, RZ, 0xc0, !PT ;  /* 0x0000001808ff7812 */ /* 0x000fc8000780c0ff */
[----:B------:R-:W-:Y:S01]  /*0150*/  ISETP.LT.AND P0, PT, R7, 0x8, !P0 ;  /* 0x000000080700780c */ /* 0x000fe20004701270 */
[----:B--2---:R-:W-:-:S12]  /*0160*/  FADD R9, R9, R0 ;  /* 0x0000000009097221 */ /* 0x004fd80000000000 */
[----:B------:R-:W-:Y:S05]  /*0170*/  @!P0 EXIT ;  /* 0x000000000000894d */ /* 0x000fea0003800000 */
[----:B------:R-:W-:Y:S01]  /*0180*/  STG.E desc[UR4][R2.64], R9 ;  /* 0x0000000902007986 */ /* 0x000fe2000c101904 */
[----:B------:R-:W-:Y:S05]  /*0190*/  EXIT ;  /* 0x000000000000794d */ /* 0x000fea0003800000 */
.L_x_0:
[----:B------:R-:W-:-:S00]  /*01a0*/  BRA `(.L_x_0) ;  /* 0xfffffffc00fc7947 */ /* 0x000fc0000383ffff */
[----:B------:R-:W-:-:S00]  /*01b0*/  NOP ;  /* 0x0000000000007918 */ /* 0x000fc00000000000 */
        /* <DEDUP_REMOVED lines=12> */
.L_x_1:


//--------------------- .nv.constant0.triton_poi_fused_convolution_31 --------------------------
	.section	.nv.constant0.triton_poi_fused_convolution_31,"a",@progbits
	.sectionflags	@""
	.align	4
.nv.constant0.triton_poi_fused_convolution_31:
	.zero		548
